//
// Generated by NVIDIA NVVM Compiler
//
// Compiler Build ID: CL-36424714
// Cuda compilation tools, release 13.0, V13.0.88
// Based on NVVM 20.0.0
//

.version 9.0
.target sm_100
.address_size 64

	// .globl	_Z6kernelv
.extern .func  (.param .b32 func_retval0) vprintf
(
	.param .b64 vprintf_param_0,
	.param .b64 vprintf_param_1
)
;
.global .align 1 .b8 $str[7] = {110, 58, 32, 37, 100, 10};
.global .align 1 .b8 $str$1[7] = {109, 58, 32, 37, 100, 10};

.visible .entry _Z6kernelv()
{
	.local .align 8 .b8 	__local_depot0[8];
	.reg .b64 	%SP;
	.reg .b64 	%SPL;
	.reg .b32 	%r<13>;
	.reg .b64 	%rd<7>;

	mov.u64 	%SPL, __local_depot0;
	cvta.local.u64 	%SP, %SPL;
	add.u64 	%rd1, %SP, 0;
	add.u64 	%rd2, %SPL, 0;
	mov.u32 	%r1, %ntid.x;
	mov.u32 	%r2, %ctaid.x;
	mul.lo.s32 	%r3, %r1, %r2;
	shl.b32 	%r4, %r3, 1;
	mov.u32 	%r5, %tid.x;
	add.s32 	%r6, %r4, %r5;
	sub.s32 	%r7, %r6, %r3;
	shl.b32 	%r8, %r7, 1;
	st.local.u32 	[%rd2], %r6;
	mov.u64 	%rd3, $str;
	cvta.global.u64 	%rd4, %rd3;
	{ // callseq 0, 0
	.param .b64 param0;
	st.param.b64 	[param0], %rd4;
	.param .b64 param1;
	st.param.b64 	[param1], %rd1;
	.param .b32 retval0;
	call.uni (retval0), 
	vprintf, 
	(
	param0, 
	param1
	);
	ld.param.b32 	%r9, [retval0];
	} // callseq 0
	st.local.u32 	[%rd2], %r8;
	mov.u64 	%rd5, $str$1;
	cvta.global.u64 	%rd6, %rd5;
	{ // callseq 1, 0
	.param .b64 param0;
	st.param.b64 	[param0], %rd6;
	.param .b64 param1;
	st.param.b64 	[param1], %rd1;
	.param .b32 retval0;
	call.uni (retval0), 
	vprintf, 
	(
	param0, 
	param1
	);
	ld.param.b32 	%r11, [retval0];
	} // callseq 1
	ret;

}


// ===== COMPILED SASS (sm_100) =====

	.target	sm_100

	.elftype	@"ET_EXEC"


//--------------------- .note.nv.tkinfo           --------------------------
	.section	.note.nv.tkinfo,"",@"SHT_NOTE"
	.sectionflags	@"SHF_NOTE_NV_TKINFO"
	.tkinfo
        /*0018*/ 	.word	0x00000002
        /*0030*/ 	.string	""
        /*0030*/ 	.string	"ptxas"
        /*0030*/ 	.string	"Cuda compilation tools, release 13.0, V13.0.88"
        /*0030*/ 	.string	"Build cuda_13.0.r13.0/compiler.36424714_0"
        /*0030*/ 	.string	"-arch sm_100 -m 64 "



//--------------------- .note.nv.cuinfo           --------------------------
	.section	.note.nv.cuinfo,"",@"SHT_NOTE"
	.sectionflags	@"SHF_NOTE_NV_CUINFO"
        /*0018*/ 	.short	0x0002
        /*001a*/ 	.short	0x0064
        /*001c*/ 	.short	0x0082
	.zero		2


//--------------------- .nv.info                  --------------------------
	.section	.nv.info,"",@"SHT_CUDA_INFO"
	.align	4


	//----- nvinfo : EIATTR_REGCOUNT
	.align		4
        /*0000*/ 	.byte	0x04, 0x2f
        /*0002*/ 	.short	(.L_3 - .L_2)
	.align		4
.L_2:
        /*0004*/ 	.word	index@(_Z6kernelv)
        /*0008*/ 	.word	0x00000018


	//----- nvinfo : EIATTR_FRAME_SIZE
	.align		4
.L_3:
        /*000c*/ 	.byte	0x04, 0x11
        /*000e*/ 	.short	(.L_5 - .L_4)
	.align		4
.L_4:
        /*0010*/ 	.word	index@(_Z6kernelv)
        /*0014*/ 	.word	0x00000008


	//----- nvinfo : EIATTR_MIN_STACK_SIZE
	.align		4
.L_5:
        /*0018*/ 	.byte	0x04, 0x12
        /*001a*/ 	.short	(.L_7 - .L_6)
	.align		4
.L_6:
        /*001c*/ 	.word	index@(_Z6kernelv)
        /*0020*/ 	.word	0x00000008
.L_7:


//--------------------- .nv.compat                --------------------------
	.section	.nv.compat,"",@"SHT_CUDA_COMPAT_INFO"
	.align	4
        /*0000*/ 	.byte	0x02, 0x09, 0x00, 0x00, 0x02, 0x02, 0x01, 0x00, 0x02, 0x05, 0x05, 0x00, 0x03, 0x07, 0x01, 0x01
        /*0010*/ 	.byte	0x02, 0x03, 0x00, 0x00, 0x02, 0x06, 0x01, 0x00, 0x04, 0x0b, 0x08, 0x00, 0x09, 0x00, 0x00, 0x00
        /*0020*/ 	.byte	0x00, 0x00, 0x00, 0x00


//--------------------- .nv.info._Z6kernelv       --------------------------
	.section	.nv.info._Z6kernelv,"",@"SHT_CUDA_INFO"
	.sectionflags	@""
	.align	4


	//----- nvinfo : EIATTR_CUDA_API_VERSION
	.align		4
        /*0000*/ 	.byte	0x04, 0x37
        /*0002*/ 	.short	(.L_9 - .L_8)
.L_8:
        /*0004*/ 	.word	0x00000082


	//----- nvinfo : EIATTR_SPARSE_MMA_MASK
	.align		4
.L_9:
        /*0008*/ 	.byte	0x03, 0x50
        /*000a*/ 	.short	0x0000


	//----- nvinfo : EIATTR_MAXREG_COUNT
	.align		4
        /*000c*/ 	.byte	0x03, 0x1b
        /*000e*/ 	.short	0x00ff


	//----- nvinfo : EIATTR_EXTERNS
	.align		4
        /*0010*/ 	.byte	0x04, 0x0f
        /*0012*/ 	.short	(.L_11 - .L_10)


	//   ....[0]....
	.align		4
.L_10:
        /*0014*/ 	.word	index@(vprintf)


	//----- nvinfo : EIATTR_MERCURY_ISA_VERSION
	.align		4
.L_11:
        /*0018*/ 	.byte	0x03, 0x5f
        /*001a*/ 	.short	0x0101


	//----- nvinfo : EIATTR_VRC_CTA_INIT_COUNT
	.align		4
        /*001c*/ 	.byte	0x02, 0x4a
	.zero		1
	.zero		1


	//----- nvinfo : EIATTR_SYSCALL_OFFSETS
	.align		4
        /*0020*/ 	.byte	0x04, 0x46
        /*0022*/ 	.short	(.L_13 - .L_12)


	//   ....[0]....
.L_12:
        /*0024*/ 	.word	0x00000160


	//   ....[1]....
        /*0028*/ 	.word	0x000001f0


	//----- nvinfo : EIATTR_EXIT_INSTR_OFFSETS
	.align		4
.L_13:
        /*002c*/ 	.byte	0x04, 0x1c
        /*002e*/ 	.short	(.L_15 - .L_14)


	//   ....[0]....
.L_14:
        /*0030*/ 	.word	0x00000200


	//----- nvinfo : EIATTR_SW_WAR
	.align		4
.L_15:
        /*0034*/ 	.byte	0x04, 0x36
        /*0036*/ 	.short	(.L_17 - .L_16)
.L_16:
        /*0038*/ 	.word	0x00000008
.L_17:


//--------------------- .nv.callgraph             --------------------------
	.section	.nv.callgraph,"",@"SHT_CUDA_CALLGRAPH"
	.align	4
	.sectionentsize	8
	.align		4
        /*0000*/ 	.word	0x00000000
	.align		4
        /*0004*/ 	.word	0xffffffff
	.align		4
        /*0008*/ 	.word	index@(_Z6kernelv)
	.align		4
        /*000c*/ 	.word	index@(vprintf)
	.align		4
        /*0010*/ 	.word	0x00000000
	.align		4
        /*0014*/ 	.word	0xfffffffe
	.align		4
        /*0018*/ 	.word	0x00000000
	.align		4
        /*001c*/ 	.word	0xfffffffd
	.align		4
        /*0020*/ 	.word	0x00000000
	.align		4
        /*0024*/ 	.word	0xfffffffc


//--------------------- .nv.constant4             --------------------------
	.section	.nv.constant4,"a",@progbits
	.align	8
	.align		8
.nv.constant4:
        /*0000*/ 	.dword	vprintf
	.align		8
        /*0008*/ 	.dword	$str
	.align		8
        /*0010*/ 	.dword	$str$1


//--------------------- .text._Z6kernelv          --------------------------
	.section	.text._Z6kernelv,"ax",@progbits
	.align	128
        .global         _Z6kernelv
        .type           _Z6kernelv,@function
        .size           _Z6kernelv,(.L_x_3 - _Z6kernelv)
        .other          _Z6kernelv,@"STO_CUDA_ENTRY STV_DEFAULT"
_Z6kernelv:
.text._Z6kernelv:
[----:B------:R-:W0:Y:S01]  /*0000*/  LDC R1, c[0x0][0x37c] ;  /* 0x0000df00ff017b82 */ /* 0x000e220000000800 */
[----:B------:R-:W1:Y:S01]  /*0010*/  S2R R5, SR_CTAID.X ;  /* 0x0000000000057919 */ /* 0x000e620000002500 */
[----:B------:R-:W2:Y:S01]  /*0020*/  LDCU UR5, c[0x0][0x2fc] ;  /* 0x00005f80ff0577ac */ /* 0x000ea20008000800 */
[----:B0-----:R-:W-:Y:S01]  /*0030*/  VIADD R1, R1, 0xfffffff8 ;  /* 0xfffffff801017836 */ /* 0x001fe20000000000 */
[----:B------:R-:W-:Y:S01]  /*0040*/  MOV R17, 0x0 ;  /* 0x0000000000117802 */ /* 0x000fe20000000f00 */
[----:B------:R-:W0:Y:S01]  /*0050*/  S2R R0, SR_TID.X ;  /* 0x0000000000007919 */ /* 0x000e220000002100 */
[----:B------:R-:W1:Y:S02]  /*0060*/  LDCU UR6, c[0x0][0x360] ;  /* 0x00006c00ff0677ac */ /* 0x000e640008000800 */
[----:B------:R3:W4:Y:S01]  /*0070*/  LDC.64 R2, c[0x4][R17] ;  /* 0x0100000011027b82 */ /* 0x0007220000000a00 */
[----:B------:R-:W5:Y:S02]  /*0080*/  LDCU UR4, c[0x0][0x2f8] ;  /* 0x00005f00ff0477ac */ /* 0x000f640008000800 */
[----:B-----5:R-:W-:-:S04]  /*0090*/  IADD3 R18, P0, PT, R1, UR4, RZ ;  /* 0x0000000401127c10 */ /* 0x020fc8000ff1e0ff */
[----:B------:R-:W-:Y:S01]  /*00a0*/  MOV R6, R18 ;  /* 0x0000001200067202 */ /* 0x000fe20000000f00 */
[----:B-1----:R-:W-:Y:S01]  /*00b0*/  IMAD R5, R5, UR6, RZ ;  /* 0x0000000605057c24 */ /* 0x002fe2000f8e02ff */
[----:B------:R-:W1:Y:S01]  /*00c0*/  LDCU.64 UR6, c[0x4][0x8] ;  /* 0x01000100ff0677ac */ /* 0x000e620008000a00 */
[----:B--2---:R-:W-:Y:S02]  /*00d0*/  IMAD.X R19, RZ, RZ, UR5, P0 ;  /* 0x00000005ff137e24 */ /* 0x004fe400080e06ff */
[----:B0-----:R-:W-:Y:S02]  /*00e0*/  IMAD R0, R5, 0x2, R0 ;  /* 0x0000000205007824 */ /* 0x001fe400078e0200 */
[----:B------:R-:W-:-:S03]  /*00f0*/  IMAD.MOV.U32 R7, RZ, RZ, R19 ;  /* 0x000000ffff077224 */ /* 0x000fc600078e0013 */
[----:B------:R3:W-:Y:S01]  /*0100*/  STL [R1], R0 ;  /* 0x0000000001007387 */ /* 0x0007e20000100800 */
[----:B------:R-:W-:-:S04]  /*0110*/  IADD3 R8, PT, PT, -R5, R0, RZ ;  /* 0x0000000005087210 */ /* 0x000fc80007ffe1ff */
[----:B------:R-:W-:Y:S02]  /*0120*/  SHF.L.U32 R16, R8, 0x1, RZ ;  /* 0x0000000108107819 */ /* 0x000fe400000006ff */
[----:B-1----:R-:W-:Y:S01]  /*0130*/  MOV R4, UR6 ;  /* 0x0000000600047c02 */ /* 0x002fe20008000f00 */
[----:B---3--:R-:W-:-:S07]  /*0140*/  IMAD.U32 R5, RZ, RZ, UR7 ;  /* 0x00000007ff057e24 */ /* 0x008fce000f8e00ff */
[----:B------:R-:W-:-:S07]  /*0150*/  LEPC R20, `(.L_x_0) ;  /* 0x000000001014794e */ /* 0x000fce0000000000 */
[----:B----4-:R-:W-:Y:S05]  /*0160*/  CALL.ABS.NOINC R2 ;  /* 0x0000000002007343 */ /* 0x010fea0003c00000 */
.L_x_0:
[----:B------:R0:W-:Y:S01]  /*0170*/  STL [R1], R16 ;  /* 0x0000001001007387 */ /* 0x0001e20000100800 */
[----:B------:R0:W1:Y:S01]  /*0180*/  LDC.64 R2, c[0x4][R17] ;  /* 0x0100000011027b82 */ /* 0x0000620000000a00 */
[----:B------:R-:W2:Y:S01]  /*0190*/  LDCU.64 UR4, c[0x4][0x10] ;  /* 0x01000200ff0477ac */ /* 0x000ea20008000a00 */
[----:B------:R-:W-:Y:S01]  /*01a0*/  IMAD.MOV.U32 R6, RZ, RZ, R18 ;  /* 0x000000ffff067224 */ /* 0x000fe200078e0012 */
[----:B------:R-:W-:Y:S01]  /*01b0*/  MOV R7, R19 ;  /* 0x0000001300077202 */ /* 0x000fe20000000f00 */
[----:B--2---:R-:W-:Y:S01]  /*01c0*/  IMAD.U32 R4, RZ, RZ, UR4 ;  /* 0x00000004ff047e24 */ /* 0x004fe2000f8e00ff */
[----:B0-----:R-:W-:-:S07]  /*01d0*/  MOV R5, UR5 ;  /* 0x0000000500057c02 */ /* 0x001fce0008000f00 */
[----:B------:R-:W-:-:S07]  /*01e0*/  LEPC R20, `(.L_x_1) ;  /* 0x000000001014794e */ /* 0x000fce0000000000 */
[----:B-1----:R-:W-:Y:S05]  /*01f0*/  CALL.ABS.NOINC R2 ;  /* 0x0000000002007343 */ /* 0x002fea0003c00000 */
.L_x_1:
[----:B------:R-:W-:Y:S05]  /*0200*/  EXIT ;  /* 0x000000000000794d */ /* 0x000fea0003800000 */
.L_x_2:
[----:B------:R-:W-:-:S00]  /*0210*/  BRA `(.L_x_2) ;  /* 0xfffffffc00fc7947 */ /* 0x000fc0000383ffff */
[----:B------:R-:W-:-:S00]  /*0220*/  NOP ;  /* 0x0000000000007918 */ /* 0x000fc00000000000 */
        /* <DEDUP_REMOVED lines=13> */
.L_x_3:


//--------------------- .nv.global.init           --------------------------
	.section	.nv.global.init,"aw",@progbits
.nv.global.init:
	.type		$str,@object
	.size		$str,($str$1 - $str)
$str:
        /*0000*/ 	.byte	0x6e, 0x3a, 0x20, 0x25, 0x64, 0x0a, 0x00
	.type		$str$1,@object
	.size		$str$1,(.L_1 - $str$1)
$str$1:
        /*0007*/ 	.byte	0x6d, 0x3a, 0x20, 0x25, 0x64, 0x0a, 0x00
.L_1:


//--------------------- .nv.shared.reserved.0     --------------------------
	.section	.nv.shared.reserved.0,"aw",@nobits
	.weak		__nv_reservedSMEM_offset_0_alias
	.size		__nv_reservedSMEM_offset_0_alias, 0, 64
	.other		__nv_reservedSMEM_offset_0_alias,@"STO_CUDA_RESERVED_SHARED STV_DEFAULT"
__nv_reservedSMEM_offset_0_alias:
	.zero		0
	.zero		64


//--------------------- .nv.constant0._Z6kernelv  --------------------------
	.section	.nv.constant0._Z6kernelv,"a",@progbits
	.sectionflags	@""
	.align	4
.nv.constant0._Z6kernelv:
	.zero		896


//--------------------- SYMBOLS --------------------------

	.type		.nv.reservedSmem.offset0,@object
	.size		.nv.reservedSmem.offset0,0x4
	.type		vprintf,@function
